//
// Generated by NVIDIA NVVM Compiler
//
// Compiler Build ID: CL-36424714
// Cuda compilation tools, release 13.0, V13.0.88
// Based on NVVM 20.0.0
//

.version 9.0
.target sm_100
.address_size 64

	// .globl	_Z3sumIfLj128EEvPT_S1_i
// _ZZ3sumIfLj128EEvPT_S1_iE1s has been demoted

.visible .entry _Z3sumIfLj128EEvPT_S1_i(
	.param .u64 .ptr .align 1 _Z3sumIfLj128EEvPT_S1_i_param_0,
	.param .u64 .ptr .align 1 _Z3sumIfLj128EEvPT_S1_i_param_1,
	.param .u32 _Z3sumIfLj128EEvPT_S1_i_param_2
)
{
	.reg .pred 	%p<16>;
	.reg .b32 	%r<34>;
	.reg .b32 	%f<32>;
	.reg .b64 	%rd<7>;
	// demoted variable
	.shared .align 4 .b8 _ZZ3sumIfLj128EEvPT_S1_iE1s[16];
	ld.param.u64 	%rd1, [_Z3sumIfLj128EEvPT_S1_i_param_0];
	ld.param.u64 	%rd2, [_Z3sumIfLj128EEvPT_S1_i_param_1];
	ld.param.u32 	%r4, [_Z3sumIfLj128EEvPT_S1_i_param_2];
	mov.u32 	%r1, %tid.x;
	and.b32  	%r2, %r1, 31;
	mov.u32 	%r5, %ctaid.x;
	mov.u32 	%r6, %ntid.x;
	mad.lo.s32 	%r3, %r5, %r6, %r1;
	setp.ge.s32 	%p1, %r3, %r4;
	mov.f32 	%f29, 0f00000000;
	@%p1 bra 	$L__BB0_2;
	cvta.to.global.u64 	%rd3, %rd1;
	mul.wide.s32 	%rd4, %r3, 4;
	add.s64 	%rd5, %rd3, %rd4;
	ld.global.f32 	%f29, [%rd5];
$L__BB0_2:
	mov.b32 	%r7, %f29;
	shfl.sync.down.b32	%r8|%p2, %r7, 16, 31, -1;
	mov.b32 	%f9, %r8;
	add.f32 	%f10, %f29, %f9;
	mov.b32 	%r9, %f10;
	shfl.sync.down.b32	%r10|%p3, %r9, 8, 31, -1;
	mov.b32 	%f11, %r10;
	add.f32 	%f12, %f10, %f11;
	mov.b32 	%r11, %f12;
	shfl.sync.down.b32	%r12|%p4, %r11, 4, 31, -1;
	mov.b32 	%f13, %r12;
	add.f32 	%f14, %f12, %f13;
	mov.b32 	%r13, %f14;
	shfl.sync.down.b32	%r14|%p5, %r13, 2, 31, -1;
	mov.b32 	%f15, %r14;
	add.f32 	%f16, %f14, %f15;
	mov.b32 	%r15, %f16;
	shfl.sync.down.b32	%r16|%p6, %r15, 1, 31, -1;
	mov.b32 	%f17, %r16;
	add.f32 	%f3, %f16, %f17;
	bar.sync 	0;
	setp.ne.s32 	%p7, %r2, 0;
	@%p7 bra 	$L__BB0_4;
	shr.u32 	%r17, %r1, 3;
	and.b32  	%r18, %r17, 124;
	mov.u32 	%r19, _ZZ3sumIfLj128EEvPT_S1_iE1s;
	add.s32 	%r20, %r19, %r18;
	st.shared.f32 	[%r20], %f3;
$L__BB0_4:
	bar.sync 	0;
	setp.gt.u32 	%p8, %r2, 3;
	mov.f32 	%f31, 0f00000000;
	@%p8 bra 	$L__BB0_6;
	shl.b32 	%r21, %r2, 2;
	mov.u32 	%r22, _ZZ3sumIfLj128EEvPT_S1_iE1s;
	add.s32 	%r23, %r22, %r21;
	ld.shared.f32 	%f31, [%r23];
$L__BB0_6:
	setp.gt.u32 	%p9, %r1, 31;
	@%p9 bra 	$L__BB0_8;
	mov.b32 	%r24, %f31;
	shfl.sync.down.b32	%r25|%p10, %r24, 16, 31, -1;
	mov.b32 	%f19, %r25;
	add.f32 	%f20, %f31, %f19;
	mov.b32 	%r26, %f20;
	shfl.sync.down.b32	%r27|%p11, %r26, 8, 31, -1;
	mov.b32 	%f21, %r27;
	add.f32 	%f22, %f20, %f21;
	mov.b32 	%r28, %f22;
	shfl.sync.down.b32	%r29|%p12, %r28, 4, 31, -1;
	mov.b32 	%f23, %r29;
	add.f32 	%f24, %f22, %f23;
	mov.b32 	%r30, %f24;
	shfl.sync.down.b32	%r31|%p13, %r30, 2, 31, -1;
	mov.b32 	%f25, %r31;
	add.f32 	%f26, %f24, %f25;
	mov.b32 	%r32, %f26;
	shfl.sync.down.b32	%r33|%p14, %r32, 1, 31, -1;
	mov.b32 	%f27, %r33;
	add.f32 	%f31, %f26, %f27;
$L__BB0_8:
	bar.sync 	0;
	setp.ne.s32 	%p15, %r1, 0;
	@%p15 bra 	$L__BB0_10;
	cvta.to.global.u64 	%rd6, %rd2;
	atom.global.add.f32 	%f28, [%rd6], %f31;
$L__BB0_10:
	ret;

}


// ===== COMPILED SASS (sm_100) =====

	.target	sm_100

	.elftype	@"ET_EXEC"


//--------------------- .note.nv.tkinfo           --------------------------
	.section	.note.nv.tkinfo,"",@"SHT_NOTE"
	.sectionflags	@"SHF_NOTE_NV_TKINFO"
	.tkinfo
        /*0018*/ 	.word	0x00000002
        /*0030*/ 	.string	""
        /*0030*/ 	.string	"ptxas"
        /*0030*/ 	.string	"Cuda compilation tools, release 13.0, V13.0.88"
        /*0030*/ 	.string	"Build cuda_13.0.r13.0/compiler.36424714_0"
        /*0030*/ 	.string	"-arch sm_100 -m 64 "



//--------------------- .note.nv.cuinfo           --------------------------
	.section	.note.nv.cuinfo,"",@"SHT_NOTE"
	.sectionflags	@"SHF_NOTE_NV_CUINFO"
        /*0018*/ 	.short	0x0002
        /*001a*/ 	.short	0x0064
        /*001c*/ 	.short	0x0082
	.zero		2


//--------------------- .nv.info                  --------------------------
	.section	.nv.info,"",@"SHT_CUDA_INFO"
	.align	4


	//----- nvinfo : EIATTR_REGCOUNT
	.align		4
        /*0000*/ 	.byte	0x04, 0x2f
        /*0002*/ 	.short	(.L_1 - .L_0)
	.align		4
.L_0:
        /*0004*/ 	.word	index@(_Z3sumIfLj128EEvPT_S1_i)
        /*0008*/ 	.word	0x0000000f


	//----- nvinfo : EIATTR_FRAME_SIZE
	.align		4
.L_1:
        /*000c*/ 	.byte	0x04, 0x11
        /*000e*/ 	.short	(.L_3 - .L_2)
	.align		4
.L_2:
        /*0010*/ 	.word	index@(_Z3sumIfLj128EEvPT_S1_i)
        /*0014*/ 	.word	0x00000000


	//----- nvinfo : EIATTR_MIN_STACK_SIZE
	.align		4
.L_3:
        /*0018*/ 	.byte	0x04, 0x12
        /*001a*/ 	.short	(.L_5 - .L_4)
	.align		4
.L_4:
        /*001c*/ 	.word	index@(_Z3sumIfLj128EEvPT_S1_i)
        /*0020*/ 	.word	0x00000000
.L_5:


//--------------------- .nv.compat                --------------------------
	.section	.nv.compat,"",@"SHT_CUDA_COMPAT_INFO"
	.align	4
        /*0000*/ 	.byte	0x02, 0x09, 0x00, 0x00, 0x02, 0x02, 0x01, 0x00, 0x02, 0x05, 0x05, 0x00, 0x03, 0x07, 0x01, 0x01
        /*0010*/ 	.byte	0x02, 0x03, 0x00, 0x00, 0x02, 0x06, 0x01, 0x00, 0x04, 0x0b, 0x08, 0x00, 0x09, 0x00, 0x00, 0x00
        /*0020*/ 	.byte	0x00, 0x00, 0x00, 0x00


//--------------------- .nv.info._Z3sumIfLj128EEvPT_S1_i --------------------------
	.section	.nv.info._Z3sumIfLj128EEvPT_S1_i,"",@"SHT_CUDA_INFO"
	.sectionflags	@""
	.align	4


	//----- nvinfo : EIATTR_CUDA_API_VERSION
	.align		4
        /*0000*/ 	.byte	0x04, 0x37
        /*0002*/ 	.short	(.L_7 - .L_6)
.L_6:
        /*0004*/ 	.word	0x00000082


	//----- nvinfo : EIATTR_KPARAM_INFO
	.align		4
.L_7:
        /*0008*/ 	.byte	0x04, 0x17
        /*000a*/ 	.short	(.L_9 - .L_8)
.L_8:
        /*000c*/ 	.word	0x00000000
        /*0010*/ 	.short	0x0002
        /*0012*/ 	.short	0x0010
        /*0014*/ 	.byte	0x00, 0xf0, 0x11, 0x00


	//----- nvinfo : EIATTR_KPARAM_INFO
	.align		4
.L_9:
        /*0018*/ 	.byte	0x04, 0x17
        /*001a*/ 	.short	(.L_11 - .L_10)
.L_10:
        /*001c*/ 	.word	0x00000000
        /*0020*/ 	.short	0x0001
        /*0022*/ 	.short	0x0008
        /*0024*/ 	.byte	0x00, 0xf5, 0x21, 0x00


	//----- nvinfo : EIATTR_KPARAM_INFO
	.align		4
.L_11:
        /*0028*/ 	.byte	0x04, 0x17
        /*002a*/ 	.short	(.L_13 - .L_12)
.L_12:
        /*002c*/ 	.word	0x00000000
        /*0030*/ 	.short	0x0000
        /*0032*/ 	.short	0x0000
        /*0034*/ 	.byte	0x00, 0xf5, 0x21, 0x00


	//----- nvinfo : EIATTR_SPARSE_MMA_MASK
	.align		4
.L_13:
        /*0038*/ 	.byte	0x03, 0x50
        /*003a*/ 	.short	0x0000


	//----- nvinfo : EIATTR_MAXREG_COUNT
	.align		4
        /*003c*/ 	.byte	0x03, 0x1b
        /*003e*/ 	.short	0x00ff


	//----- nvinfo : EIATTR_NUM_BARRIERS
	.align		4
        /*0040*/ 	.byte	0x02, 0x4c
        /*0042*/ 	.byte	0x01
	.zero		1


	//----- nvinfo : EIATTR_MERCURY_ISA_VERSION
	.align		4
        /*0044*/ 	.byte	0x03, 0x5f
        /*0046*/ 	.short	0x0101


	//----- nvinfo : EIATTR_COOP_GROUP_MASK_REGIDS
	.align		4
        /*0048*/ 	.byte	0x04, 0x29
        /*004a*/ 	.short	(.L_15 - .L_14)


	//   ....[0]....
.L_14:
        /*004c*/ 	.word	0xffffffff


	//   ....[1]....
        /*0050*/ 	.word	0xffffffff


	//   ....[2]....
        /*0054*/ 	.word	0xffffffff


	//   ....[3]....
        /*0058*/ 	.word	0xffffffff


	//   ....[4]....
        /*005c*/ 	.word	0xffffffff


	//   ....[5]....
        /*0060*/ 	.word	0xffffffff


	//   ....[6]....
        /*0064*/ 	.word	0xffffffff


	//   ....[7]....
        /*0068*/ 	.word	0xffffffff


	//   ....[8]....
        /*006c*/ 	.word	0xffffffff


	//   ....[9]....
        /*0070*/ 	.word	0xffffffff


	//   ....[10]....
        /*0074*/ 	.word	0x05000008


	//   ....[11]....
        /*0078*/ 	.word	0x05000008


	//   ....[12]....
        /*007c*/ 	.word	0x05000008


	//   ....[13]....
        /*0080*/ 	.word	0x05000008


	//   ....[14]....
        /*0084*/ 	.word	0x05000008


	//----- nvinfo : EIATTR_COOP_GROUP_INSTR_OFFSETS
	.align		4
.L_15:
        /*0088*/ 	.byte	0x04, 0x28
        /*008a*/ 	.short	(.L_17 - .L_16)


	//   ....[0]....
.L_16:
        /*008c*/ 	.word	0x000000d0


	//   ....[1]....
        /*0090*/ 	.word	0x000000f0


	//   ....[2]....
        /*0094*/ 	.word	0x00000110


	//   ....[3]....
        /*0098*/ 	.word	0x00000140


	//   ....[4]....
        /*009c*/ 	.word	0x000001e0


	//   ....[5]....
        /*00a0*/ 	.word	0x000002c0


	//   ....[6]....
        /*00a4*/ 	.word	0x000002e0


	//   ....[7]....
        /*00a8*/ 	.word	0x00000300


	//   ....[8]....
        /*00ac*/ 	.word	0x00000320


	//   ....[9]....
        /*00b0*/ 	.word	0x00000340


	//   ....[10]....
        /*00b4*/ 	.word	0x00000410


	//   ....[11]....
        /*00b8*/ 	.word	0x00000480


	//   ....[12]....
        /*00bc*/ 	.word	0x000004f0


	//   ....[13]....
        /*00c0*/ 	.word	0x00000560


	//   ....[14]....
        /*00c4*/ 	.word	0x000005d0


	//----- nvinfo : EIATTR_VRC_CTA_INIT_COUNT
	.align		4
.L_17:
        /*00c8*/ 	.byte	0x02, 0x4a
	.zero		1
	.zero		1


	//----- nvinfo : EIATTR_EXIT_INSTR_OFFSETS
	.align		4
        /*00cc*/ 	.byte	0x04, 0x1c
        /*00ce*/ 	.short	(.L_19 - .L_18)


	//   ....[0]....
.L_18:
        /*00d0*/ 	.word	0x00000390


	//   ....[1]....
        /*00d4*/ 	.word	0x000003c0


	//----- nvinfo : EIATTR_CRS_STACK_SIZE
	.align		4
.L_19:
        /*00d8*/ 	.byte	0x04, 0x1e
        /*00da*/ 	.short	(.L_21 - .L_20)
.L_20:
        /*00dc*/ 	.word	0x00000000


	//----- nvinfo : EIATTR_CBANK_PARAM_SIZE
	.align		4
.L_21:
        /*00e0*/ 	.byte	0x03, 0x19
        /*00e2*/ 	.short	0x0014


	//----- nvinfo : EIATTR_PARAM_CBANK
	.align		4
        /*00e4*/ 	.byte	0x04, 0x0a
        /*00e6*/ 	.short	(.L_23 - .L_22)
	.align		4
.L_22:
        /*00e8*/ 	.word	index@(.nv.constant0._Z3sumIfLj128EEvPT_S1_i)
        /*00ec*/ 	.short	0x0380
        /*00ee*/ 	.short	0x0014


	//----- nvinfo : EIATTR_SW_WAR
	.align		4
.L_23:
        /*00f0*/ 	.byte	0x04, 0x36
        /*00f2*/ 	.short	(.L_25 - .L_24)
.L_24:
        /*00f4*/ 	.word	0x00000008
.L_25:


//--------------------- .nv.callgraph             --------------------------
	.section	.nv.callgraph,"",@"SHT_CUDA_CALLGRAPH"
	.align	4
	.sectionentsize	8
	.align		4
        /*0000*/ 	.word	0x00000000
	.align		4
        /*0004*/ 	.word	0xffffffff
	.align		4
        /*0008*/ 	.word	0x00000000
	.align		4
        /*000c*/ 	.word	0xfffffffe
	.align		4
        /*0010*/ 	.word	0x00000000
	.align		4
        /*0014*/ 	.word	0xfffffffd
	.align		4
        /*0018*/ 	.word	0x00000000
	.align		4
        /*001c*/ 	.word	0xfffffffc


//--------------------- .text._Z3sumIfLj128EEvPT_S1_i --------------------------
	.section	.text._Z3sumIfLj128EEvPT_S1_i,"ax",@progbits
	.align	128
        .global         _Z3sumIfLj128EEvPT_S1_i
        .type           _Z3sumIfLj128EEvPT_S1_i,@function
        .size           _Z3sumIfLj128EEvPT_S1_i,(.L_x_9 - _Z3sumIfLj128EEvPT_S1_i)
        .other          _Z3sumIfLj128EEvPT_S1_i,@"STO_CUDA_ENTRY STV_DEFAULT"
_Z3sumIfLj128EEvPT_S1_i:
.text._Z3sumIfLj128EEvPT_S1_i:
[----:B------:R-:W-:Y:S01]  /*0000*/  LDC R1, c[0x0][0x37c] ;  /* 0x0000df00ff017b82 */ /* 0x000fe20000000800 */
[----:B------:R-:W0:Y:S07]  /*0010*/  S2R R0, SR_TID.X ;  /* 0x0000000000007919 */ /* 0x000e2e0000002100 */
[----:B------:R-:W0:Y:S01]  /*0020*/  S2UR UR4, SR_CTAID.X ;  /* 0x00000000000479c3 */ /* 0x000e220000002500 */
[----:B------:R-:W1:Y:S01]  /*0030*/  LDCU UR5, c[0x0][0x390] ;  /* 0x00007200ff0577ac */ /* 0x000e620008000800 */
[----:B------:R-:W-:-:S06]  /*0040*/  HFMA2 R6, -RZ, RZ, 0, 0 ;  /* 0x00000000ff067431 */ /* 0x000fcc00000001ff */
[----:B------:R-:W0:Y:S02]  /*0050*/  LDC R5, c[0x0][0x360] ;  /* 0x0000d800ff057b82 */ /* 0x000e240000000800 */
[----:B0-----:R-:W-:-:S05]  /*0060*/  IMAD R5, R5, UR4, R0 ;  /* 0x0000000405057c24 */ /* 0x001fca000f8e0200 */
[----:B-1----:R-:W-:Y:S01]  /*0070*/  ISETP.GE.AND P0, PT, R5, UR5, PT ;  /* 0x0000000505007c0c */ /* 0x002fe2000bf06270 */
[----:B------:R-:W0:-:S12]  /*0080*/  LDCU.64 UR4, c[0x0][0x358] ;  /* 0x00006b00ff0477ac */ /* 0x000e180008000a00 */
[----:B------:R-:W1:Y:S02]  /*0090*/  @!P0 LDC.64 R2, c[0x0][0x380] ;  /* 0x0000e000ff028b82 */ /* 0x000e640000000a00 */
[----:B-1----:R-:W-:-:S05]  /*00a0*/  @!P0 IMAD.WIDE R2, R5, 0x4, R2 ;  /* 0x0000000405028825 */ /* 0x002fca00078e0202 */
[----:B0-----:R-:W2:Y:S01]  /*00b0*/  @!P0 LDG.E R6, desc[UR4][R2.64] ;  /* 0x0000000402068981 */ /* 0x001ea2000c1e1900 */
[----:B------:R-:W-:Y:S06]  /*00c0*/  BAR.SYNC.DEFER_BLOCKING 0x0 ;  /* 0x0000000000007b1d */ /* 0x000fec0000010000 */
[----:B--2---:R-:W0:Y:S02]  /*00d0*/  SHFL.DOWN PT, R5, R6, 0x10, 0x1f ;  /* 0x0a001f0006057f89 */ /* 0x004e2400000e0000 */
[----:B0-----:R-:W-:-:S05]  /*00e0*/  FADD R5, R5, R6 ;  /* 0x0000000605057221 */ /* 0x001fca0000000000 */
[----:B------:R-:W0:Y:S02]  /*00f0*/  SHFL.DOWN PT, R4, R5, 0x8, 0x1f ;  /* 0x09001f0005047f89 */ /* 0x000e2400000e0000 */
[----:B0-----:R-:W-:-:S05]  /*0100*/  FADD R7, R5, R4 ;  /* 0x0000000405077221 */ /* 0x001fca0000000000 */
[----:B------:R-:W0:Y:S02]  /*0110*/  SHFL.DOWN PT, R4, R7, 0x4, 0x1f ;  /* 0x08801f0007047f89 */ /* 0x000e2400000e0000 */
[----:B0-----:R-:W-:Y:S01]  /*0120*/  FADD R8, R7, R4 ;  /* 0x0000000407087221 */ /* 0x001fe20000000000 */
[----:B------:R-:W-:-:S04]  /*0130*/  LOP3.LUT R4, R0, 0x1f, RZ, 0xc0, !PT ;  /* 0x0000001f00047812 */ /* 0x000fc800078ec0ff */
[----:B------:R-:W0:Y:S01]  /*0140*/  SHFL.DOWN PT, R9, R8, 0x2, 0x1f ;  /* 0x08401f0008097f89 */ /* 0x000e2200000e0000 */
[C---:B------:R-:W-:Y:S02]  /*0150*/  ISETP.NE.AND P0, PT, R4.reuse, RZ, PT ;  /* 0x000000ff0400720c */ /* 0x040fe40003f05270 */
[----:B------:R-:W-:-:S11]  /*0160*/  ISETP.GT.U32.AND P1, PT, R4, 0x3, PT ;  /* 0x000000030400780c */ /* 0x000fd60003f24070 */
[----:B------:R-:W1:Y:S01]  /*0170*/  @!P0 S2R R10, SR_CgaCtaId ;  /* 0x00000000000a8919 */ /* 0x000e620000008800 */
[----:B------:R-:W-:Y:S02]  /*0180*/  @!P0 MOV R5, 0x400 ;  /* 0x0000040000058802 */ /* 0x000fe40000000f00 */
[----:B------:R-:W-:Y:S01]  /*0190*/  @!P0 SHF.R.U32.HI R3, RZ, 0x3, R0 ;  /* 0x00000003ff038819 */ /* 0x000fe20000011600 */
[----:B------:R-:W2:Y:S01]  /*01a0*/  @!P1 S2R R12, SR_CgaCtaId ;  /* 0x00000000000c9919 */ /* 0x000ea20000008800 */
[----:B------:R-:W-:Y:S02]  /*01b0*/  @!P1 MOV R7, 0x400 ;  /* 0x0000040000079802 */ /* 0x000fe40000000f00 */
[----:B------:R-:W-:Y:S01]  /*01c0*/  @!P0 LOP3.LUT R3, R3, 0x7c, RZ, 0xc0, !PT ;  /* 0x0000007c03038812 */ /* 0x000fe200078ec0ff */
[----:B0-----:R-:W-:-:S05]  /*01d0*/  FADD R9, R8, R9 ;  /* 0x0000000908097221 */ /* 0x001fca0000000000 */
[----:B------:R-:W0:Y:S01]  /*01e0*/  SHFL.DOWN PT, R2, R9, 0x1, 0x1f ;  /* 0x08201f0009027f89 */ /* 0x000e2200000e0000 */
[----:B-1----:R-:W-:Y:S01]  /*01f0*/  @!P0 LEA R6, R10, R5, 0x18 ;  /* 0x000000050a068211 */ /* 0x002fe200078ec0ff */
[----:B------:R-:W-:Y:S01]  /*0200*/  IMAD.MOV.U32 R5, RZ, RZ, RZ ;  /* 0x000000ffff057224 */ /* 0x000fe200078e00ff */
[----:B--2---:R-:W-:-:S03]  /*0210*/  @!P1 LEA R7, R12, R7, 0x18 ;  /* 0x000000070c079211 */ /* 0x004fc600078ec0ff */
[----:B------:R-:W-:Y:S02]  /*0220*/  @!P0 IMAD.IADD R3, R3, 0x1, R6 ;  /* 0x0000000103038824 */ /* 0x000fe400078e0206 */
[----:B0-----:R-:W-:Y:S01]  /*0230*/  FADD R2, R9, R2 ;  /* 0x0000000209027221 */ /* 0x001fe20000000000 */
[----:B------:R-:W-:-:S04]  /*0240*/  @!P1 LEA R4, R4, R7, 0x2 ;  /* 0x0000000704049211 */ /* 0x000fc800078e10ff */
[----:B------:R0:W-:Y:S01]  /*0250*/  @!P0 STS [R3], R2 ;  /* 0x0000000203008388 */ /* 0x0001e20000000800 */
[----:B------:R-:W-:Y:S01]  /*0260*/  BAR.SYNC.DEFER_BLOCKING 0x0 ;  /* 0x0000000000007b1d */ /* 0x000fe20000010000 */
[----:B------:R-:W-:-:S05]  /*0270*/  ISETP.GT.U32.AND P0, PT, R0, 0x1f, PT ;  /* 0x0000001f0000780c */ /* 0x000fca0003f04070 */
[----:B------:R0:W1:Y:S08]  /*0280*/  @!P1 LDS R5, [R4] ;  /* 0x0000000004059984 */ /* 0x0000700000000800 */
[----:B0-----:R-:W-:Y:S05]  /*0290*/  @P0 BRA `(.L_x_0) ;  /* 0x0000000000300947 */ /* 0x001fea0003800000 */
[----:B------:R-:W-:-:S03]  /*02a0*/  UMOV UR6, 0xffffffff ;  /* 0xffffffff00067882 */ /* 0x000fc60000000000 */
[----:B------:R-:W-:Y:S05]  /*02b0*/  BRA.DIV UR6, `(.L_x_1) ;  /* 0x0000000206447947 */ /* 0x000fea000b800000 */
[----:B-1----:R-:W0:Y:S02]  /*02c0*/  SHFL.DOWN PT, R2, R5, 0x10, 0x1f ;  /* 0x0a001f0005027f89 */ /* 0x002e2400000e0000 */
[----:B0-----:R-:W-:-:S05]  /*02d0*/  FADD R2, R5, R2 ;  /* 0x0000000205027221 */ /* 0x001fca0000000000 */
[----:B------:R-:W0:Y:S02]  /*02e0*/  SHFL.DOWN PT, R3, R2, 0x8, 0x1f ;  /* 0x09001f0002037f89 */ /* 0x000e2400000e0000 */
[----:B0-----:R-:W-:-:S05]  /*02f0*/  FADD R3, R2, R3 ;  /* 0x0000000302037221 */ /* 0x001fca0000000000 */
[----:B------:R-:W0:Y:S02]  /*0300*/  SHFL.DOWN PT, R4, R3, 0x4, 0x1f ;  /* 0x08801f0003047f89 */ /* 0x000e2400000e0000 */
[----:B0-----:R-:W-:-:S05]  /*0310*/  FADD R4, R3, R4 ;  /* 0x0000000403047221 */ /* 0x001fca0000000000 */
[----:B------:R-:W0:Y:S02]  /*0320*/  SHFL.DOWN PT, R7, R4, 0x2, 0x1f ;  /* 0x08401f0004077f89 */ /* 0x000e2400000e0000 */
[----:B0-----:R-:W-:-:S05]  /*0330*/  FADD R7, R4, R7 ;  /* 0x0000000704077221 */ /* 0x001fca0000000000 */
[----:B------:R0:W1:Y:S02]  /*0340*/  SHFL.DOWN PT, R6, R7, 0x1, 0x1f ;  /* 0x08201f0007067f89 */ /* 0x00006400000e0000 */
.L_x_7:
[----:B-1----:R-:W-:-:S07]  /*0350*/  FADD R5, R7, R6 ;  /* 0x0000000607057221 */ /* 0x002fce0000000000 */
.L_x_0:
[----:B------:R-:W-:Y:S05]  /*0360*/  WARPSYNC.ALL ;  /* 0x0000000000007948 */ /* 0x000fea0003800000 */
[----:B------:R-:W-:Y:S01]  /*0370*/  BAR.SYNC.DEFER_BLOCKING 0x0 ;  /* 0x0000000000007b1d */ /* 0x000fe20000010000 */
[----:B------:R-:W-:-:S13]  /*0380*/  ISETP.NE.AND P0, PT, R0, RZ, PT ;  /* 0x000000ff0000720c */ /* 0x000fda0003f05270 */
[----:B------:R-:W-:Y:S05]  /*0390*/  @P0 EXIT ;  /* 0x000000000000094d */ /* 0x000fea0003800000 */
[----:B------:R-:W1:Y:S02]  /*03a0*/  LDC.64 R2, c[0x0][0x388] ;  /* 0x0000e200ff027b82 */ /* 0x000e640000000a00 */
[----:B-1----:R-:W-:Y:S01]  /*03b0*/  REDG.E.ADD.F32.FTZ.RN.STRONG.GPU desc[UR4][R2.64], R5 ;  /* 0x00000005020079a6 */ /* 0x002fe2000c12f304 */
[----:B------:R-:W-:Y:S05]  /*03c0*/  EXIT ;  /* 0x000000000000794d */ /* 0x000fea0003800000 */
.L_x_1:
[----:B------:R-:W-:Y:S02]  /*03d0*/  HFMA2 R9, -RZ, RZ, 0, 9.5367431640625e-07 ;  /* 0x00000010ff097431 */ /* 0x000fe400000001ff */
[----:B------:R-:W-:Y:S01]  /*03e0*/  IMAD.MOV.U32 R10, RZ, RZ, 0x1f ;  /* 0x0000001fff0a7424 */ /* 0x000fe200078e00ff */
[----:B------:R-:W-:-:S07]  /*03f0*/  MOV R8, 0xffffffff ;  /* 0xffffffff00087802 */ /* 0x000fce0000000f00 */
[----:B-1----:R-:W-:Y:S05]  /*0400*/  WARPSYNC.COLLECTIVE R8, `(.L_x_2) ;  /* 0x0000000008087348 */ /* 0x002fea0003c00000 */
[----:B-1----:R0:W1:Y:S02]  /*0410*/  SHFL.DOWN P0, R6, R5, R9, R10 ;  /* 0x0800000905067389 */ /* 0x002064000000000a */
[----:B01----:R-:W-:Y:S05]  /*0420*/  ENDCOLLECTIVE ;  /* 0x000000000000791b */ /* 0x003fea0003800000 */
.L_x_2:
[----:B------:R-:W-:Y:S02]  /*0430*/  HFMA2 R9, -RZ, RZ, 0, 4.76837158203125e-07 ;  /* 0x00000008ff097431 */ /* 0x000fe400000001ff */
[----:B------:R-:W-:-:S04]  /*0440*/  IMAD.MOV.U32 R2, RZ, RZ, R6 ;  /* 0x000000ffff027224 */ /* 0x000fc800078e0006 */
[----:B------:R-:W-:-:S05]  /*0450*/  FADD R2, R5, R2 ;  /* 0x0000000205027221 */ /* 0x000fca0000000000 */
[----:B------:R-:W-:-:S07]  /*0460*/  MOV R5, R2 ;  /* 0x0000000200057202 */ /* 0x000fce0000000f00 */
[----:B------:R-:W-:Y:S05]  /*0470*/  WARPSYNC.COLLECTIVE R8, `(.L_x_3) ;  /* 0x0000000008087348 */ /* 0x000fea0003c00000 */
[----:B------:R0:W1:Y:S02]  /*0480*/  SHFL.DOWN P0, R6, R5, R9, R10 ;  /* 0x0800000905067389 */ /* 0x000064000000000a */
[----:B01----:R-:W-:Y:S05]  /*0490*/  ENDCOLLECTIVE ;  /* 0x000000000000791b */ /* 0x003fea0003800000 */
.L_x_3:
[----:B------:R-:W-:Y:S02]  /*04a0*/  HFMA2 R9, -RZ, RZ, 0, 2.384185791015625e-07 ;  /* 0x00000004ff097431 */ /* 0x000fe400000001ff */
[----:B------:R-:W-:-:S04]  /*04b0*/  IMAD.MOV.U32 R3, RZ, RZ, R6 ;  /* 0x000000ffff037224 */ /* 0x000fc800078e0006 */
[----:B------:R-:W-:-:S05]  /*04c0*/  FADD R3, R2, R3 ;  /* 0x0000000302037221 */ /* 0x000fca0000000000 */
[----:B------:R-:W-:-:S07]  /*04d0*/  MOV R5, R3 ;  /* 0x0000000300057202 */ /* 0x000fce0000000f00 */
[----:B------:R-:W-:Y:S05]  /*04e0*/  WARPSYNC.COLLECTIVE R8, `(.L_x_4) ;  /* 0x0000000008087348 */ /* 0x000fea0003c00000 */
[----:B------:R0:W1:Y:S02]  /*04f0*/  SHFL.DOWN P0, R6, R5, R9, R10 ;  /* 0x0800000905067389 */ /* 0x000064000000000a */
[----:B01----:R-:W-:Y:S05]  /*0500*/  ENDCOLLECTIVE ;  /* 0x000000000000791b */ /* 0x003fea0003800000 */
.L_x_4:
[----:B------:R-:W-:Y:S02]  /*0510*/  HFMA2 R9, -RZ, RZ, 0, 1.1920928955078125e-07 ;  /* 0x00000002ff097431 */ /* 0x000fe400000001ff */
[----:B------:R-:W-:-:S04]  /*0520*/  IMAD.MOV.U32 R4, RZ, RZ, R6 ;  /* 0x000000ffff047224 */ /* 0x000fc800078e0006 */
[----:B------:R-:W-:-:S05]  /*0530*/  FADD R4, R3, R4 ;  /* 0x0000000403047221 */ /* 0x000fca0000000000 */
[----:B------:R-:W-:-:S07]  /*0540*/  MOV R5, R4 ;  /* 0x0000000400057202 */ /* 0x000fce0000000f00 */
[----:B------:R-:W-:Y:S05]  /*0550*/  WARPSYNC.COLLECTIVE R8, `(.L_x_5) ;  /* 0x0000000008087348 */ /* 0x000fea0003c00000 */
[----:B------:R0:W1:Y:S02]  /*0560*/  SHFL.DOWN P0, R6, R5, R9, R10 ;  /* 0x0800000905067389 */ /* 0x000064000000000a */
[----:B01----:R-:W-:Y:S05]  /*0570*/  ENDCOLLECTIVE ;  /* 0x000000000000791b */ /* 0x003fea0003800000 */
.L_x_5:
[----:B------:R-:W-:Y:S02]  /*0580*/  HFMA2 R9, -RZ, RZ, 0, 5.9604644775390625e-08 ;  /* 0x00000001ff097431 */ /* 0x000fe400000001ff */
[----:B------:R-:W-:-:S04]  /*0590*/  IMAD.MOV.U32 R7, RZ, RZ, R6 ;  /* 0x000000ffff077224 */ /* 0x000fc800078e0006 */
[----:B------:R-:W-:-:S05]  /*05a0*/  FADD R7, R4, R7 ;  /* 0x0000000704077221 */ /* 0x000fca0000000000 */
[----:B------:R-:W-:-:S07]  /*05b0*/  MOV R5, R7 ;  /* 0x0000000700057202 */ /* 0x000fce0000000f00 */
[----:B------:R-:W-:Y:S05]  /*05c0*/  WARPSYNC.COLLECTIVE R8, `(.L_x_6) ;  /* 0x0000000008087348 */ /* 0x000fea0003c00000 */
[----:B------:R0:W1:Y:S02]  /*05d0*/  SHFL.DOWN P0, R6, R5, R9, R10 ;  /* 0x0800000905067389 */ /* 0x000064000000000a */
[----:B01----:R-:W-:Y:S05]  /*05e0*/  ENDCOLLECTIVE ;  /* 0x000000000000791b */ /* 0x003fea0003800000 */
.L_x_6:
[----:B------:R-:W-:Y:S05]  /*05f0*/  BRA `(.L_x_7) ;  /* 0xfffffffc00547947 */ /* 0x000fea000383ffff */
.L_x_8:
[----:B------:R-:W-:-:S00]  /*0600*/  BRA `(.L_x_8) ;  /* 0xfffffffc00fc7947 */ /* 0x000fc0000383ffff */
[----:B------:R-:W-:-:S00]  /*0610*/  NOP ;  /* 0x0000000000007918 */ /* 0x000fc00000000000 */
        /* <DEDUP_REMOVED lines=14> */
.L_x_9:


//--------------------- .nv.shared._Z3sumIfLj128EEvPT_S1_i --------------------------
	.section	.nv.shared._Z3sumIfLj128EEvPT_S1_i,"aw",@nobits
	.sectionflags	@""
	.align	4
.nv.shared._Z3sumIfLj128EEvPT_S1_i:
	.zero		1040


//--------------------- .nv.shared.reserved.0     --------------------------
	.section	.nv.shared.reserved.0,"aw",@nobits
	.weak		__nv_reservedSMEM_offset_0_alias
	.size		__nv_reservedSMEM_offset_0_alias, 0, 64
	.other		__nv_reservedSMEM_offset_0_alias,@"STO_CUDA_RESERVED_SHARED STV_DEFAULT"
__nv_reservedSMEM_offset_0_alias:
	.zero		0
	.zero		64


//--------------------- .nv.constant0._Z3sumIfLj128EEvPT_S1_i --------------------------
	.section	.nv.constant0._Z3sumIfLj128EEvPT_S1_i,"a",@progbits
	.sectionflags	@""
	.align	4
.nv.constant0._Z3sumIfLj128EEvPT_S1_i:
	.zero		916


//--------------------- SYMBOLS --------------------------

	.type		.nv.reservedSmem.offset0,@object
	.size		.nv.reservedSmem.offset0,0x4
	.type		.nv.reservedSmem.cap,@object
	.size		.nv.reservedSmem.cap,0x4
